	.headerflags	@"EF_CUDA_TEXMODE_UNIFIED EF_CUDA_64BIT_ADDRESS EF_CUDA_ACCELERATORS EF_CUDA_SM90 EF_CUDA_VIRTUAL_SM(EF_CUDA_SM90)"
	.elftype	@"ET_EXEC"


//--------------------- .nv.info                  --------------------------
	.section	.nv.info,"",@"SHT_CUDA_INFO"
	.align	4


	//----- nvinfo : EIATTR_REGCOUNT
	.align		4
        /*0000*/ 	.byte	0x04, 0x2f
        /*0002*/ 	.short	(.L_1 - .L_0)
	.align		4
.L_0:
        /*0004*/ 	.word	index@(triton_poi_fused_clone_max_pool2d_with_indices_6)
        /*0008*/ 	.word	0x00000020


	//----- nvinfo : EIATTR_MIN_STACK_SIZE
	.align		4
.L_1:
        /*000c*/ 	.byte	0x04, 0x12
        /*000e*/ 	.short	(.L_3 - .L_2)
	.align		4
.L_2:
        /*0010*/ 	.word	index@(triton_poi_fused_clone_max_pool2d_with_indices_6)
        /*0014*/ 	.word	0x00000000


	//----- nvinfo : EIATTR_FRAME_SIZE
	.align		4
.L_3:
        /*0018*/ 	.byte	0x04, 0x11
        /*001a*/ 	.short	(.L_5 - .L_4)
	.align		4
.L_4:
        /*001c*/ 	.word	index@(triton_poi_fused_clone_max_pool2d_with_indices_6)
        /*0020*/ 	.word	0x00000000


	//----- nvinfo : EIATTR_MIN_STACK_SIZE
	.align		4
.L_5:
        /*0024*/ 	.byte	0x04, 0x12
        /*0026*/ 	.short	(.L_7 - .L_6)
	.align		4
.L_6:
        /*0028*/ 	.word	index@(triton_poi_fused_clone_max_pool2d_with_indices_6)
        /*002c*/ 	.word	0x00000000
.L_7:


//--------------------- .nv.info.triton_poi_fused_clone_max_pool2d_with_indices_6 --------------------------
	.section	.nv.info.triton_poi_fused_clone_max_pool2d_with_indices_6,"",@"SHT_CUDA_INFO"
	.sectionflags	@""
	.align	4


	//----- nvinfo : EIATTR_CUDA_API_VERSION
	.align		4
        /*0000*/ 	.byte	0x04, 0x37
        /*0002*/ 	.short	(.L_9 - .L_8)
.L_8:
        /*0004*/ 	.word	0x0000007c


	//----- nvinfo : EIATTR_KPARAM_INFO
	.align		4
.L_9:
        /*0008*/ 	.byte	0x04, 0x17
        /*000a*/ 	.short	(.L_11 - .L_10)
.L_10:
        /*000c*/ 	.word	0x00000000
        /*0010*/ 	.short	0x0003
        /*0012*/ 	.short	0x0018
        /*0014*/ 	.byte	0x00, 0xf0, 0x11, 0x00


	//----- nvinfo : EIATTR_KPARAM_INFO
	.align		4
.L_11:
        /*0018*/ 	.byte	0x04, 0x17
        /*001a*/ 	.short	(.L_13 - .L_12)
.L_12:
        /*001c*/ 	.word	0x00000000
        /*0020*/ 	.short	0x0002
        /*0022*/ 	.short	0x0010
        /*0024*/ 	.byte	0x00, 0xf4, 0x21, 0x00


	//----- nvinfo : EIATTR_KPARAM_INFO
	.align		4
.L_13:
        /*0028*/ 	.byte	0x04, 0x17
        /*002a*/ 	.short	(.L_15 - .L_14)
.L_14:
        /*002c*/ 	.word	0x00000000
        /*0030*/ 	.short	0x0001
        /*0032*/ 	.short	0x0008
        /*0034*/ 	.byte	0x00, 0xf4, 0x21, 0x00


	//----- nvinfo : EIATTR_KPARAM_INFO
	.align		4
.L_15:
        /*0038*/ 	.byte	0x04, 0x17
        /*003a*/ 	.short	(.L_17 - .L_16)
.L_16:
        /*003c*/ 	.word	0x00000000
        /*0040*/ 	.short	0x0000
        /*0042*/ 	.short	0x0000
        /*0044*/ 	.byte	0x00, 0xf4, 0x21, 0x00


	//----- nvinfo : EIATTR_SPARSE_MMA_MASK
	.align		4
.L_17:
        /*0048*/ 	.byte	0x03, 0x50
        /*004a*/ 	.short	0x0000


	//----- nvinfo : EIATTR_MAXREG_COUNT
	.align		4
        /*004c*/ 	.byte	0x03, 0x1b
        /*004e*/ 	.short	0x00ff


	//----- nvinfo : EIATTR_EXIT_INSTR_OFFSETS
	.align		4
        /*0050*/ 	.byte	0x04, 0x1c
        /*0052*/ 	.short	(.L_19 - .L_18)


	//   ....[0]....
.L_18:
        /*0054*/ 	.word	0x000013a0


	//----- nvinfo : EIATTR_REQNTID
	.align		4
.L_19:
        /*0058*/ 	.byte	0x04, 0x10
        /*005a*/ 	.short	(.L_21 - .L_20)
.L_20:
        /*005c*/ 	.word	0x00000080
        /*0060*/ 	.word	0x00000001
        /*0064*/ 	.word	0x00000001


	//----- nvinfo : EIATTR_CBANK_PARAM_SIZE
	.align		4
.L_21:
        /*0068*/ 	.byte	0x03, 0x19
        /*006a*/ 	.short	0x001c


	//----- nvinfo : EIATTR_PARAM_CBANK
	.align		4
        /*006c*/ 	.byte	0x04, 0x0a
        /*006e*/ 	.short	(.L_23 - .L_22)
	.align		4
.L_22:
        /*0070*/ 	.word	index@(.nv.constant0.triton_poi_fused_clone_max_pool2d_with_indices_6)
        /*0074*/ 	.short	0x0210
        /*0076*/ 	.short	0x001c


	//----- nvinfo : EIATTR_SW_WAR
	.align		4
.L_23:
        /*0078*/ 	.byte	0x04, 0x36
        /*007a*/ 	.short	(.L_25 - .L_24)
.L_24:
        /*007c*/ 	.word	0x00000008
.L_25:


//--------------------- .nv.callgraph             --------------------------
	.section	.nv.callgraph,"",@"SHT_CUDA_CALLGRAPH"
	.align	4
	.sectionentsize	8
	.align		4
        /*0000*/ 	.word	0x00000000
	.align		4
        /*0004*/ 	.word	0xffffffff
	.align		4
        /*0008*/ 	.word	0x00000000
	.align		4
        /*000c*/ 	.word	0xfffffffe
	.align		4
        /*0010*/ 	.word	0x00000000
	.align		4
        /*0014*/ 	.word	0xfffffffd
	.align		4
        /*0018*/ 	.word	0x00000000
	.align		4
        /*001c*/ 	.word	0xfffffffc


//--------------------- .text.triton_poi_fused_clone_max_pool2d_with_indices_6 --------------------------
	.section	.text.triton_poi_fused_clone_max_pool2d_with_indices_6,"ax",@progbits
	.sectionflags	@"SHF_BARRIERS=1"
	.align	128
        .global         triton_poi_fused_clone_max_pool2d_with_indices_6
        .type           triton_poi_fused_clone_max_pool2d_with_indices_6,@function
        .size           triton_poi_fused_clone_max_pool2d_with_indices_6,(.L_x_1 - triton_poi_fused_clone_max_pool2d_with_indices_6)
        .other          triton_poi_fused_clone_max_pool2d_with_indices_6,@"STO_CUDA_ENTRY STV_DEFAULT"
triton_poi_fused_clone_max_pool2d_with_indices_6:
.text.triton_poi_fused_clone_max_pool2d_with_indices_6:
[----:B------:R-:W-:Y:S01]  /*0000*/  LDC R1, c[0x0][0x28] ;  /* 0x00000a00ff017b82 */ /* 0x000fe20000000800 */
[----:B------:R-:W1:Y:S07]  /*0010*/  S2R R12, SR_TID.X ;  /* 0x00000000000c7919 */ /* 0x000e6e0000002100 */
[----:B------:R-:W2:Y:S01]  /*0020*/  LDC.64 R14, c[0x0][0x210] ;  /* 0x00008400ff0e7b82 */ /* 0x000ea20000000a00 */
[----:B------:R-:W-:Y:S01]  /*0030*/  ULDC.64 UR6, c[0x0][0x208] ;  /* 0x0000820000067ab9 */ /* 0x000fe20000000a00 */
[----:B------:R-:W3:Y:S06]  /*0040*/  S2R R0, SR_CTAID.X ;  /* 0x0000000000007919 */ /* 0x000eec0000002500 */
[----:B------:R-:W4:Y:S01]  /*0050*/  S2UR UR5, SR_CgaCtaId ;  /* 0x00000000000579c3 */ /* 0x000f220000008800 */
[----:B------:R-:W-:Y:S01]  /*0060*/  UMOV UR4, 0x400 ;  /* 0x0000040000047882 */ /* 0x000fe20000000000 */
[----:B------:R-:W-:Y:S01]  /*0070*/  ULDC.64 UR8, c[0x0][0x218] ;  /* 0x0000860000087ab9 */ /* 0x000fe20000000a00 */
[----:B-1----:R-:W-:-:S02]  /*0080*/  IMAD.SHL.U32 R26, R12, 0x8, RZ ;  /* 0x000000080c1a7824 */ /* 0x002fc400078e00ff */
[----:B---3--:R-:W-:-:S03]  /*0090*/  IMAD.SHL.U32 R7, R0, 0x400, RZ ;  /* 0x0000040000077824 */ /* 0x008fc600078e00ff */
[----:B------:R-:W-:Y:S02]  /*00a0*/  LOP3.LUT R26, R26, 0x3f8, RZ, 0xc0, !PT ;  /* 0x000003f81a1a7812 */ /* 0x000fe400078ec0ff */
[----:B------:R-:W-:Y:S02]  /*00b0*/  SHF.R.S32.HI R3, RZ, 0x15, R0 ;  /* 0x00000015ff037819 */ /* 0x000fe40000011400 */
[----:B------:R-:W-:Y:S02]  /*00c0*/  LOP3.LUT R5, R7, R26, RZ, 0xfc, !PT ;  /* 0x0000001a07057212 */ /* 0x000fe400078efcff */
[----:B------:R-:W-:Y:S02]  /*00d0*/  SGXT R3, R3, 0x1 ;  /* 0x000000010303781a */ /* 0x000fe40000000200 */
[----:B------:R-:W-:Y:S02]  /*00e0*/  SHF.R.S32.HI R4, RZ, 0x1f, R5 ;  /* 0x0000001fff047819 */ /* 0x000fe40000011405 */
[----:B------:R-:W-:-:S02]  /*00f0*/  LOP3.LUT R0, R7, 0x1, R26, 0xfe, !PT ;  /* 0x0000000107007812 */ /* 0x000fc400078efe1a */
[----:B------:R-:W-:Y:S02]  /*0100*/  LEA.HI R4, R4, R5, RZ, 0x4 ;  /* 0x0000000504047211 */ /* 0x000fe400078f20ff */
[C---:B------:R-:W-:Y:S02]  /*0110*/  LEA.HI R6, R3.reuse, R0, RZ, 0x4 ;  /* 0x0000000003067211 */ /* 0x040fe400078f20ff */
[----:B------:R-:W-:Y:S01]  /*0120*/  LOP3.LUT R2, R7, 0x2, R26, 0xfe, !PT ;  /* 0x0000000207027812 */ /* 0x000fe200078efe1a */
[----:B------:R-:W-:Y:S01]  /*0130*/  IMAD.SHL.U32 R22, R4, 0x4, RZ ;  /* 0x0000000404167824 */ /* 0x000fe200078e00ff */
[----:B------:R-:W-:Y:S02]  /*0140*/  LOP3.LUT R9, R6, 0x7ffffff0, RZ, 0xc0, !PT ;  /* 0x7ffffff006097812 */ /* 0x000fe400078ec0ff */
[----:B------:R-:W-:Y:S02]  /*0150*/  LEA.HI R8, R3, R2, RZ, 0x4 ;  /* 0x0000000203087211 */ /* 0x000fe400078f20ff */
[----:B------:R-:W-:Y:S01]  /*0160*/  SHF.R.S32.HI R6, RZ, 0x1f, R5 ;  /* 0x0000001fff067819 */ /* 0x000fe20000011405 */
[----:B------:R-:W-:Y:S01]  /*0170*/  IMAD.IADD R9, R0, 0x1, -R9 ;  /* 0x0000000100097824 */ /* 0x000fe200078e0a09 */
[----:B------:R-:W-:-:S02]  /*0180*/  LOP3.LUT R22, R22, 0xffffffc0, RZ, 0xc0, !PT ;  /* 0xffffffc016167812 */ /* 0x000fc400078ec0ff */
[----:B------:R-:W-:Y:S02]  /*0190*/  LOP3.LUT R27, R8, 0x7ffffff0, RZ, 0xc0, !PT ;  /* 0x7ffffff0081b7812 */ /* 0x000fe400078ec0ff */
[----:B------:R-:W-:Y:S01]  /*01a0*/  LEA.HI R8, R6, R5, RZ, 0x4 ;  /* 0x0000000506087211 */ /* 0x000fe200078f20ff */
[----:B------:R-:W-:Y:S01]  /*01b0*/  IMAD R25, R9, 0x2, R22 ;  /* 0x0000000209197824 */ /* 0x000fe200078e0216 */
[----:B------:R-:W-:Y:S01]  /*01c0*/  LOP3.LUT R4, R4, 0x7ffffff0, RZ, 0xc0, !PT ;  /* 0x7ffffff004047812 */ /* 0x000fe200078ec0ff */
[----:B------:R-:W-:Y:S02]  /*01d0*/  IMAD.IADD R27, R2, 0x1, -R27 ;  /* 0x00000001021b7824 */ /* 0x000fe400078e0a1b */
[----:B------:R-:W-:Y:S02]  /*01e0*/  IMAD.SHL.U32 R18, R8, 0x4, RZ ;  /* 0x0000000408127824 */ /* 0x000fe400078e00ff */
[----:B------:R-:W-:Y:S02]  /*01f0*/  IMAD.IADD R11, R5, 0x1, -R4 ;  /* 0x00000001050b7824 */ /* 0x000fe400078e0a04 */
[----:B--2---:R-:W-:Y:S01]  /*0200*/  IMAD.WIDE R24, R25, 0x4, R14 ;  /* 0x0000000419187825 */ /* 0x004fe200078e020e */
[----:B------:R-:W-:-:S03]  /*0210*/  LOP3.LUT R18, R18, 0xffffffc0, RZ, 0xc0, !PT ;  /* 0xffffffc012127812 */ /* 0x000fc600078ec0ff */
[--C-:B------:R-:W-:Y:S01]  /*0220*/  IMAD R13, R27, 0x2, R22.reuse ;  /* 0x000000021b0d7824 */ /* 0x100fe200078e0216 */
[----:B------:R-:W2:Y:S01]  /*0230*/  LDG.E.EL R23, desc[UR6][R24.64] ;  /* 0x0000000618177981 */ /* 0x000ea2000c2e1900 */
[----:B------:R-:W-:Y:S01]  /*0240*/  IMAD R17, R11, 0x2, R22 ;  /* 0x000000020b117824 */ /* 0x000fe200078e0216 */
[----:B------:R-:W-:Y:S01]  /*0250*/  LOP3.LUT R19, R18, 0x20, RZ, 0xfc, !PT ;  /* 0x0000002012137812 */ /* 0x000fe200078efcff */
[--C-:B------:R-:W-:Y:S01]  /*0260*/  IMAD.WIDE R10, R13, 0x4, R14.reuse ;  /* 0x000000040d0a7825 */ /* 0x100fe200078e020e */
[----:B------:R1:W2:Y:S04]  /*0270*/  LDG.E.EL R0, desc[UR6][R24.64+0x4] ;  /* 0x0000040618007981 */ /* 0x0002a8000c2e1900 */
[----:B------:R-:W3:Y:S01]  /*0280*/  LDG.E.EL R29, desc[UR6][R10.64] ;  /* 0x000000060a1d7981 */ /* 0x000ee2000c2e1900 */
[----:B------:R-:W-:-:S03]  /*0290*/  IMAD.WIDE R16, R17, 0x4, R14 ;  /* 0x0000000411107825 */ /* 0x000fc600078e020e */
[----:B------:R5:W3:Y:S01]  /*02a0*/  LDG.E.EL R6, desc[UR6][R10.64+0x4] ;  /* 0x000004060a067981 */ /* 0x000ae2000c2e1900 */
[--C-:B------:R-:W-:Y:S02]  /*02b0*/  IMAD R21, R9, 0x2, R19.reuse ;  /* 0x0000000209157824 */ /* 0x100fe400078e0213 */
[----:B------:R-:W-:Y:S01]  /*02c0*/  IMAD R13, R27, 0x2, R19 ;  /* 0x000000021b0d7824 */ /* 0x000fe200078e0213 */
[----:B------:R-:W4:Y:S01]  /*02d0*/  LDG.E.EL R4, desc[UR6][R16.64] ;  /* 0x0000000610047981 */ /* 0x000f22000c2e1900 */
[----:B------:R-:W-:-:S03]  /*02e0*/  IMAD.WIDE R20, R21, 0x4, R14 ;  /* 0x0000000415147825 */ /* 0x000fc600078e020e */
[----:B------:R-:W4:Y:S01]  /*02f0*/  LDG.E.EL R2, desc[UR6][R16.64+0x4] ;  /* 0x0000040610027981 */ /* 0x000f22000c2e1900 */
[----:B-1----:R-:W-:-:S03]  /*0300*/  IMAD.WIDE R24, R13, 0x4, R14 ;  /* 0x000000040d187825 */ /* 0x002fc600078e020e */
[----:B------:R1:W4:Y:S04]  /*0310*/  LDG.E.EL R10, desc[UR6][R20.64] ;  /* 0x00000006140a7981 */ /* 0x000328000c2e1900 */
[----:B------:R-:W4:Y:S01]  /*0320*/  LDG.E.EL R25, desc[UR6][R24.64] ;  /* 0x0000000618197981 */ /* 0x000f22000c2e1900 */
[----:B------:R-:W-:Y:S02]  /*0330*/  LOP3.LUT R28, R7, 0x3, R26, 0xfe, !PT ;  /* 0x00000003071c7812 */ /* 0x000fe400078efe1a */
[----:B------:R-:W-:Y:S02]  /*0340*/  LOP3.LUT R8, R8, 0x7ffffff0, RZ, 0xc0, !PT ;  /* 0x7ffffff008087812 */ /* 0x000fe400078ec0ff */
[----:B------:R-:W-:-:S03]  /*0350*/  LEA.HI R13, R3, R28, RZ, 0x4 ;  /* 0x0000001c030d7211 */ /* 0x000fc600078f20ff */
[----:B------:R-:W-:Y:S01]  /*0360*/  IMAD.IADD R8, R5, 0x1, -R8 ;  /* 0x0000000105087824 */ /* 0x000fe200078e0a08 */
[----:B-----5:R-:W-:-:S03]  /*0370*/  LOP3.LUT R11, R13, 0x7ffffff0, RZ, 0xc0, !PT ;  /* 0x7ffffff00d0b7812 */ /* 0x020fc600078ec0ff */
[----:B-1----:R-:W-:Y:S02]  /*0380*/  IMAD R21, R8, 0x2, R19 ;  /* 0x0000000208157824 */ /* 0x002fe400078e0213 */
[----:B------:R-:W-:Y:S02]  /*0390*/  IMAD.IADD R11, R28, 0x1, -R11 ;  /* 0x000000011c0b7824 */ /* 0x000fe400078e0a0b */
[----:B0-----:R-:W-:-:S04]  /*03a0*/  IMAD.WIDE R16, R21, 0x4, R14 ;  /* 0x0000000415107825 */ /* 0x001fc800078e020e */
[----:B------:R-:W-:Y:S01]  /*03b0*/  IMAD R28, R11, 0x2, R22 ;  /* 0x000000020b1c7824 */ /* 0x000fe200078e0216 */
[----:B------:R0:W5:Y:S03]  /*03c0*/  LDG.E.EL R13, desc[UR6][R16.64] ;  /* 0x00000006100d7981 */ /* 0x000166000c2e1900 */
[----:B0-----:R-:W-:-:S05]  /*03d0*/  IMAD.WIDE R16, R28, 0x4, R14 ;  /* 0x000000041c107825 */ /* 0x001fca00078e020e */
[----:B------:R-:W5:Y:S04]  /*03e0*/  LDG.E.EL R20, desc[UR6][R16.64] ;  /* 0x0000000610147981 */ /* 0x000f68000c2e1900 */
[----:B------:R0:W5:Y:S01]  /*03f0*/  LDG.E.EL R21, desc[UR6][R16.64+0x4] ;  /* 0x0000040610157981 */ /* 0x000162000c2e1900 */
[C---:B--2---:R-:W-:Y:S02]  /*0400*/  FSETP.GT.AND P0, PT, R0.reuse, R23, PT ;  /* 0x000000170000720b */ /* 0x044fe40003f04000 */
[----:B------:R-:W-:Y:S02]  /*0410*/  FSETP.NAN.AND P1, PT, R0, R0, PT ;  /* 0x000000000000720b */ /* 0x000fe40003f28000 */
[C---:B---3--:R-:W-:Y:S02]  /*0420*/  FSETP.GT.AND P3, PT, R6.reuse, R29, PT ;  /* 0x0000001d0600720b */ /* 0x048fe40003f64000 */
[----:B------:R-:W-:-:S07]  /*0430*/  FSETP.NAN.AND P2, PT, R6, R6, PT ;  /* 0x000000060600720b */ /* 0x000fce0003f48000 */
[----:B------:R-:W-:Y:S02]  /*0440*/  @!P0 SEL R0, R0, R23, P1 ;  /* 0x0000001700008207 */ /* 0x000fe40000800000 */
[----:B----4-:R-:W-:Y:S02]  /*0450*/  FSETP.GT.AND P4, PT, R2, R4, PT ;  /* 0x000000040200720b */ /* 0x010fe40003f84000 */
[----:B------:R-:W-:Y:S02]  /*0460*/  FSETP.GEU.AND P1, PT, R0, R10, PT ;  /* 0x0000000a0000720b */ /* 0x000fe40003f2e000 */
[----:B------:R-:W-:Y:S02]  /*0470*/  @!P3 SEL R6, R6, R29, P2 ;  /* 0x0000001d0606b207 */ /* 0x000fe40001000000 */
[----:B0-----:R-:W-:Y:S02]  /*0480*/  P2R R17, PR, RZ, 0x8 ;  /* 0x00000008ff117803 */ /* 0x001fe40000000000 */
[----:B------:R-:W-:-:S02]  /*0490*/  FSETP.NAN.AND P3, PT, R2, R2, PT ;  /* 0x000000020200720b */ /* 0x000fc40003f68000 */
[----:B------:R-:W-:-:S03]  /*04a0*/  FSETP.GEU.AND P2, PT, R6, R25, PT ;  /* 0x000000190600720b */ /* 0x000fc60003f4e000 */
[----:B------:R-:W-:Y:S02]  /*04b0*/  @!P4 SEL R2, R2, R4, P3 ;  /* 0x000000040202c207 */ /* 0x000fe40001800000 */
[----:B------:R-:W-:-:S04]  /*04c0*/  FSETP.NAN.AND P3, PT, R10, R10, PT ;  /* 0x0000000a0a00720b */ /* 0x000fc80003f68000 */
[----:B------:R-:W-:Y:S02]  /*04d0*/  @P1 SEL R10, R10, R0, P3 ;  /* 0x000000000a0a1207 */ /* 0x000fe40001800000 */
[C---:B------:R-:W-:Y:S02]  /*04e0*/  FSETP.NAN.AND P3, PT, R25.reuse, R25, PT ;  /* 0x000000191900720b */ /* 0x040fe40003f68000 */
[----:B------:R-:W-:Y:S02]  /*04f0*/  P2R R16, PR, RZ, 0x10 ;  /* 0x00000010ff107803 */ /* 0x000fe40000000000 */
[----:B------:R-:W-:Y:S02]  /*0500*/  @P2 SEL R25, R25, R6, P3 ;  /* 0x0000000619192207 */ /* 0x000fe40001800000 */
[----:B------:R-:W-:Y:S02]  /*0510*/  P2R R6, PR, RZ, 0x4 ;  /* 0x00000004ff067803 */ /* 0x000fe40000000000 */
[----:B------:R-:W-:Y:S01]  /*0520*/  ISETP.NE.AND P2, PT, R17, RZ, PT ;  /* 0x000000ff1100720c */ /* 0x000fe20003f45270 */
[----:B------:R-:W-:Y:S01]  /*0530*/  IMAD R17, R11, 0x2, R19 ;  /* 0x000000020b117824 */ /* 0x000fe200078e0213 */
[----:B------:R-:W-:-:S02]  /*0540*/  P2R R4, PR, RZ, 0x2 ;  /* 0x00000002ff047803 */ /* 0x000fc40000000000 */
[----:B------:R-:W-:Y:S01]  /*0550*/  ISETP.NE.AND P1, PT, R16, RZ, PT ;  /* 0x000000ff1000720c */ /* 0x000fe20003f25270 */
[----:B------:R-:W-:-:S05]  /*0560*/  IMAD.WIDE R16, R17, 0x4, R14 ;  /* 0x0000000411107825 */ /* 0x000fca00078e020e */
[----:B------:R-:W2:Y:S01]  /*0570*/  LDG.E.EL R24, desc[UR6][R16.64] ;  /* 0x0000000610187981 */ /* 0x000ea2000c2e1900 */
[----:B------:R-:W-:Y:S02]  /*0580*/  P2R R23, PR, RZ, 0x1 ;  /* 0x00000001ff177803 */ /* 0x000fe40000000000 */
[-C--:B-----5:R-:W-:Y:S02]  /*0590*/  FSETP.GEU.AND P0, PT, R2, R13.reuse, PT ;  /* 0x0000000d0200720b */ /* 0x0a0fe40003f0e000 */
[----:B------:R-:W-:Y:S02]  /*05a0*/  FSETP.NAN.AND P3, PT, R13, R13, PT ;  /* 0x0000000d0d00720b */ /* 0x000fe40003f68000 */
[----:B------:R-:W-:-:S09]  /*05b0*/  P2R R0, PR, RZ, 0x1 ;  /* 0x00000001ff007803 */ /* 0x000fd20000000000 */
[----:B------:R-:W-:Y:S02]  /*05c0*/  @P0 SEL R13, R13, R2, P3 ;  /* 0x000000020d0d0207 */ /* 0x000fe40001800000 */
[C---:B------:R-:W-:Y:S02]  /*05d0*/  FSETP.GT.AND P0, PT, R21.reuse, R20, PT ;  /* 0x000000141500720b */ /* 0x040fe40003f04000 */
[----:B------:R-:W-:-:S11]  /*05e0*/  FSETP.NAN.AND P3, PT, R21, R21, PT ;  /* 0x000000151500720b */ /* 0x000fd60003f68000 */
[----:B------:R-:W-:Y:S02]  /*05f0*/  @!P0 SEL R21, R21, R20, P3 ;  /* 0x0000001415158207 */ /* 0x000fe40001800000 */
[----:B------:R-:W-:Y:S02]  /*0600*/  LOP3.LUT R18, R18, 0x21, RZ, 0xfc, !PT ;  /* 0x0000002112127812 */ /* 0x000fe400078efcff */
[-C--:B--2---:R-:W-:Y:S02]  /*0610*/  FSETP.GEU.AND P3, PT, R21, R24.reuse, PT ;  /* 0x000000181500720b */ /* 0x084fe40003f6e000 */
[----:B------:R-:W-:-:S11]  /*0620*/  FSETP.NAN.AND P4, PT, R24, R24, PT ;  /* 0x000000181800720b */ /* 0x000fd60003f88000 */
[----:B------:R-:W-:Y:S01]  /*0630*/  @P3 SEL R24, R24, R21, P4 ;  /* 0x0000001518183207 */ /* 0x000fe20002000000 */
[----:B------:R-:W-:-:S04]  /*0640*/  IMAD R21, R9, 0x2, R18 ;  /* 0x0000000209157824 */ /* 0x000fc800078e0212 */
[----:B------:R-:W-:-:S05]  /*0650*/  IMAD.WIDE R20, R21, 0x4, R14 ;  /* 0x0000000415147825 */ /* 0x000fca00078e020e */
[----:B------:R-:W2:Y:S01]  /*0660*/  LDG.E.EL R9, desc[UR6][R20.64] ;  /* 0x0000000614097981 */ /* 0x000ea2000c2e1900 */
[----:B------:R-:W-:-:S04]  /*0670*/  IMAD R17, R27, 0x2, R18 ;  /* 0x000000021b117824 */ /* 0x000fc800078e0212 */
[----:B------:R-:W-:Y:S01]  /*0680*/  IMAD.WIDE R16, R17, 0x4, R14 ;  /* 0x0000000411107825 */ /* 0x000fe200078e020e */
[-C--:B--2---:R-:W-:Y:S02]  /*0690*/  FSETP.GEU.AND P4, PT, R10, R9.reuse, PT ;  /* 0x000000090a00720b */ /* 0x084fe40003f8e000 */
[----:B------:R-:W-:-:S11]  /*06a0*/  FSETP.NAN.AND P5, PT, R9, R9, PT ;  /* 0x000000090900720b */ /* 0x000fd60003fa8000 */
[----:B------:R-:W-:Y:S02]  /*06b0*/  @P4 SEL R9, R9, R10, P5 ;  /* 0x0000000a09094207 */ /* 0x000fe40002800000 */
[----:B------:R-:W2:Y:S01]  /*06c0*/  LDG.E.EL R10, desc[UR6][R16.64] ;  /* 0x00000006100a7981 */ /* 0x000ea2000c2e1900 */
[----:B------:R-:W-:-:S04]  /*06d0*/  IMAD R29, R11, 0x2, R18 ;  /* 0x000000020b1d7824 */ /* 0x000fc800078e0212 */
[----:B------:R-:W-:-:S05]  /*06e0*/  IMAD.WIDE R28, R29, 0x4, R14 ;  /* 0x000000041d1c7825 */ /* 0x000fca00078e020e */
[----:B------:R-:W3:Y:S01]  /*06f0*/  LDG.E.EL R11, desc[UR6][R28.64] ;  /* 0x000000061c0b7981 */ /* 0x000ee2000c2e1900 */
[-C--:B--2---:R-:W-:Y:S02]  /*0700*/  FSETP.GEU.AND P5, PT, R25, R10.reuse, PT ;  /* 0x0000000a1900720b */ /* 0x084fe40003fae000 */
[----:B------:R-:W-:-:S11]  /*0710*/  FSETP.NAN.AND P6, PT, R10, R10, PT ;  /* 0x0000000a0a00720b */ /* 0x000fd60003fc8000 */
[----:B------:R-:W-:Y:S01]  /*0720*/  @P5 SEL R10, R10, R25, P6 ;  /* 0x000000190a0a5207 */ /* 0x000fe20003000000 */
[----:B------:R-:W-:-:S04]  /*0730*/  IMAD R25, R8, 0x2, R18 ;  /* 0x0000000208197824 */ /* 0x000fc800078e0212 */
[----:B------:R-:W-:-:S05]  /*0740*/  IMAD.WIDE R20, R25, 0x4, R14 ;  /* 0x0000000419147825 */ /* 0x000fca00078e020e */
[----:B------:R0:W2:Y:S01]  /*0750*/  LDG.E.EL R8, desc[UR6][R20.64] ;  /* 0x0000000614087981 */ /* 0x0000a2000c2e1900 */
[----:B------:R-:W-:Y:S02]  /*0760*/  P2R R2, PR, RZ, 0x1 ;  /* 0x00000001ff027803 */ /* 0x000fe40000000000 */
[----:B------:R-:W-:Y:S02]  /*0770*/  SEL R17, RZ, 0x1, !P1 ;  /* 0x00000001ff117807 */ /* 0x000fe40004800000 */
[----:B------:R-:W-:Y:S02]  /*0780*/  ISETP.NE.AND P1, PT, R4, RZ, PT ;  /* 0x000000ff0400720c */ /* 0x000fe40003f25270 */
[----:B------:R-:W1:Y:S01]  /*0790*/  S2R R4, SR_TID.X ;  /* 0x0000000000047919 */ /* 0x000e620000002100 */
[----:B0-----:R-:W-:Y:S02]  /*07a0*/  LOP3.LUT R20, R7, 0x4, R26, 0xfe, !PT ;  /* 0x0000000407147812 */ /* 0x001fe400078efe1a */
[----:B------:R-:W-:Y:S01]  /*07b0*/  LOP3.LUT R28, R7, 0x5, R26, 0xfe, !PT ;  /* 0x00000005071c7812 */ /* 0x000fe200078efe1a */
[----:B------:R-:W-:Y:S01]  /*07c0*/  UPRMT UR4, UR5, 0x654, UR4 ;  /* 0x0000065405047896 */ /* 0x000fe20008000004 */
[----:B-1----:R-:W-:Y:S01]  /*07d0*/  IMAD.SHL.U32 R21, R4, 0x8, RZ ;  /* 0x0000000804157824 */ /* 0x002fe200078e00ff */
[----:B--2---:R-:W-:-:S02]  /*07e0*/  FSETP.GEU.AND P6, PT, R13, R8, PT ;  /* 0x000000080d00720b */ /* 0x004fc40003fce000 */
[----:B------:R-:W-:-:S11]  /*07f0*/  FSETP.NAN.AND P0, PT, R8, R8, PT ;  /* 0x000000080800720b */ /* 0x000fd60003f08000 */
[----:B------:R-:W-:Y:S02]  /*0800*/  @P6 SEL R8, R8, R13, P0 ;  /* 0x0000000d08086207 */ /* 0x000fe40000000000 */
[----:B------:R-:W-:-:S04]  /*0810*/  ISETP.NE.AND P0, PT, R23, RZ, PT ;  /* 0x000000ff1700720c */ /* 0x000fc80003f05270 */
[----:B------:R-:W-:Y:S02]  /*0820*/  SEL R23, RZ, 0x1, !P0 ;  /* 0x00000001ff177807 */ /* 0x000fe40004000000 */
[-C--:B---3--:R-:W-:Y:S02]  /*0830*/  FSETP.GEU.AND P0, PT, R24, R11.reuse, PT ;  /* 0x0000000b1800720b */ /* 0x088fe40003f0e000 */
[----:B------:R-:W-:Y:S02]  /*0840*/  SEL R13, RZ, 0x1, !P2 ;  /* 0x00000001ff0d7807 */ /* 0x000fe40005000000 */
[----:B------:R-:W-:-:S09]  /*0850*/  FSETP.NAN.AND P2, PT, R11, R11, PT ;  /* 0x0000000b0b00720b */ /* 0x000fd20003f48000 */
[----:B------:R-:W-:Y:S02]  /*0860*/  @P0 SEL R11, R11, R24, P2 ;  /* 0x000000180b0b0207 */ /* 0x000fe40001000000 */
[----:B------:R-:W-:Y:S02]  /*0870*/  ISETP.NE.AND P2, PT, R6, RZ, PT ;  /* 0x000000ff0600720c */ /* 0x000fe40003f45270 */
[----:B------:R-:W-:Y:S02]  /*0880*/  SEL R6, R23, 0x2, P1 ;  /* 0x0000000217067807 */ /* 0x000fe40000800000 */
[----:B------:R-:W-:Y:S02]  /*0890*/  ISETP.NE.AND P1, PT, R0, RZ, PT ;  /* 0x000000ff0000720c */ /* 0x000fe40003f25270 */
[----:B------:R-:W-:Y:S02]  /*08a0*/  SEL R0, R13, 0x2, P2 ;  /* 0x000000020d007807 */ /* 0x000fe40001000000 */
[----:B------:R-:W-:-:S02]  /*08b0*/  ISETP.NE.AND P2, PT, R2, RZ, PT ;  /* 0x000000ff0200720c */ /* 0x000fc40003f45270 */
[----:B------:R-:W-:-:S04]  /*08c0*/  LEA.HI R2, R3, R20, RZ, 0x4 ;  /* 0x0000001403027211 */ /* 0x000fc800078f20ff */
[----:B------:R-:W-:-:S05]  /*08d0*/  LOP3.LUT R13, R2, 0x7ffffff0, RZ, 0xc0, !PT ;  /* 0x7ffffff0020d7812 */ /* 0x000fca00078ec0ff */
[----:B------:R-:W-:-:S04]  /*08e0*/  IMAD.IADD R20, R20, 0x1, -R13 ;  /* 0x0000000114147824 */ /* 0x000fc800078e0a0d */
[----:B------:R-:W-:-:S04]  /*08f0*/  IMAD R25, R20, 0x2, R22 ;  /* 0x0000000214197824 */ /* 0x000fc800078e0216 */
[----:B------:R-:W-:Y:S01]  /*0900*/  IMAD.WIDE R24, R25, 0x4, R14 ;  /* 0x0000000419187825 */ /* 0x000fe200078e020e */
[----:B------:R-:W-:-:S04]  /*0910*/  LEA.HI R2, R3, R28, RZ, 0x4 ;  /* 0x0000001c03027211 */ /* 0x000fc800078f20ff */
[----:B------:R-:W2:Y:S01]  /*0920*/  LDG.E.EL R16, desc[UR6][R24.64] ;  /* 0x0000000618107981 */ /* 0x000ea2000c2e1900 */
[----:B------:R-:W-:-:S03]  /*0930*/  LOP3.LUT R23, R21, 0x3f8, RZ, 0xc0, !PT ;  /* 0x000003f815177812 */ /* 0x000fc600078ec0ff */
[----:B------:R0:W2:Y:S01]  /*0940*/  LDG.E.EL R13, desc[UR6][R24.64+0x4] ;  /* 0x00000406180d7981 */ /* 0x0000a2000c2e1900 */
[----:B------:R-:W-:Y:S01]  /*0950*/  LOP3.LUT R21, R2, 0x7ffffff0, RZ, 0xc0, !PT ;  /* 0x7ffffff002157812 */ /* 0x000fe200078ec0ff */
[----:B------:R-:W-:Y:S01]  /*0960*/  IMAD R27, R20, 0x2, R19 ;  /* 0x00000002141b7824 */ /* 0x000fe200078e0213 */
[----:B------:R-:W-:-:S03]  /*0970*/  LEA R2, R23, UR4, 0x2 ;  /* 0x0000000417027c11 */ /* 0x000fc6000f8e10ff */
[----:B------:R-:W-:Y:S02]  /*0980*/  IMAD.IADD R21, R28, 0x1, -R21 ;  /* 0x000000011c157824 */ /* 0x000fe400078e0a15 */
[----:B0-----:R-:W-:Y:S01]  /*0990*/  IMAD.WIDE R24, R27, 0x4, R14 ;  /* 0x000000041b187825 */ /* 0x001fe200078e020e */
[----:B------:R0:W-:Y:S03]  /*09a0*/  STS.128 [R2], R8 ;  /* 0x0000000802007388 */ /* 0x0001e60000000c00 */
[----:B------:R-:W-:Y:S02]  /*09b0*/  IMAD R23, R21, 0x2, R22 ;  /* 0x0000000215177824 */ /* 0x000fe400078e0216 */
[----:B------:R1:W3:Y:S02]  /*09c0*/  LDG.E.EL R25, desc[UR6][R24.64] ;  /* 0x0000000618197981 */ /* 0x0002e4000c2e1900 */
[----:B0-----:R-:W-:-:S05]  /*09d0*/  IMAD.WIDE R8, R23, 0x4, R14 ;  /* 0x0000000417087825 */ /* 0x001fca00078e020e */
[----:B------:R-:W4:Y:S04]  /*09e0*/  LDG.E.EL R23, desc[UR6][R8.64] ;  /* 0x0000000608177981 */ /* 0x000f28000c2e1900 */
[----:B------:R0:W4:Y:S01]  /*09f0*/  LDG.E.EL R27, desc[UR6][R8.64+0x4] ;  /* 0x00000406081b7981 */ /* 0x000122000c2e1900 */
[----:B------:R-:W-:-:S04]  /*0a00*/  IMAD R29, R21, 0x2, R19 ;  /* 0x00000002151d7824 */ /* 0x000fc800078e0213 */
[----:B------:R-:W-:-:S06]  /*0a10*/  IMAD.WIDE R28, R29, 0x4, R14 ;  /* 0x000000041d1c7825 */ /* 0x000fcc00078e020e */
[----:B------:R5:W4:Y:S01]  /*0a20*/  LDG.E.EL R28, desc[UR6][R28.64] ;  /* 0x000000061c1c7981 */ /* 0x000b22000c2e1900 */
[----:B------:R-:W-:Y:S02]  /*0a30*/  SEL R17, R17, 0x2, P1 ;  /* 0x0000000211117807 */ /* 0x000fe40000800000 */
[----:B------:R-:W-:-:S04]  /*0a40*/  SEL R10, RZ, 0x1, !P2 ;  /* 0x00000001ff0a7807 */ /* 0x000fc80005000000 */
[----:B-1----:R-:W-:Y:S02]  /*0a50*/  SEL R24, R10, 0x2, P3 ;  /* 0x000000020a187807 */ /* 0x002fe40001800000 */
[----:B0-----:R-:W-:-:S04]  /*0a60*/  LOP3.LUT R8, R7, 0x6, R26, 0xfe, !PT ;  /* 0x0000000607087812 */ /* 0x001fc800078efe1a */
[----:B------:R-:W-:-:S04]  /*0a70*/  LEA.HI R9, R3, R8, RZ, 0x4 ;  /* 0x0000000803097211 */ /* 0x000fc800078f20ff */
[----:B------:R-:W-:Y:S02]  /*0a80*/  LOP3.LUT R9, R9, 0x7ffffff0, RZ, 0xc0, !PT ;  /* 0x7ffffff009097812 */ /* 0x000fe400078ec0ff */
[----:B------:R-:W-:-:S03]  /*0a90*/  LOP3.LUT R26, R7, 0x7, R26, 0xfe, !PT ;  /* 0x00000007071a7812 */ /* 0x000fc600078efe1a */
[----:B------:R-:W-:Y:S01]  /*0aa0*/  IMAD.IADD R9, R8, 0x1, -R9 ;  /* 0x0000000108097824 */ /* 0x000fe200078e0a09 */
[----:B------:R-:W-:-:S03]  /*0ab0*/  LEA.HI R8, R3, R26, RZ, 0x4 ;  /* 0x0000001a03087211 */ /* 0x000fc600078f20ff */
[----:B------:R-:W-:Y:S01]  /*0ac0*/  IMAD R11, R9, 0x2, R22 ;  /* 0x00000002090b7824 */ /* 0x000fe200078e0216 */
[----:B-----5:R-:W-:-:S03]  /*0ad0*/  LOP3.LUT R29, R8, 0x7ffffff0, RZ, 0xc0, !PT ;  /* 0x7ffffff0081d7812 */ /* 0x020fc600078ec0ff */
[----:B------:R-:W-:-:S04]  /*0ae0*/  IMAD.WIDE R10, R11, 0x4, R14 ;  /* 0x000000040b0a7825 */ /* 0x000fc800078e020e */
[----:B------:R-:W-:Y:S02]  /*0af0*/  IMAD R8, R9, 0x2, R19 ;  /* 0x0000000209087824 */ /* 0x000fe400078e0213 */
[----:B------:R-:W-:Y:S01]  /*0b00*/  IMAD R20, R20, 0x2, R18 ;  /* 0x0000000214147824 */ /* 0x000fe200078e0212 */
[C---:B--2---:R-:W-:Y:S02]  /*0b10*/  FSETP.GT.AND P1, PT, R13.reuse, R16, PT ;  /* 0x000000100d00720b */ /* 0x044fe40003f24000 */
[----:B------:R-:W-:-:S11]  /*0b20*/  FSETP.NAN.AND P2, PT, R13, R13, PT ;  /* 0x0000000d0d00720b */ /* 0x000fd60003f48000 */
[----:B------:R-:W-:-:S04]  /*0b30*/  @!P1 SEL R13, R13, R16, P2 ;  /* 0x000000100d0d9207 */ /* 0x000fc80001000000 */
[-C--:B---3--:R-:W-:Y:S02]  /*0b40*/  FSETP.GEU.AND P2, PT, R13, R25.reuse, PT ;  /* 0x000000190d00720b */ /* 0x088fe40003f4e000 */
[----:B------:R-:W-:Y:S02]  /*0b50*/  SEL R16, RZ, 0x1, !P1 ;  /* 0x00000001ff107807 */ /* 0x000fe40004800000 */
[----:B------:R-:W-:Y:S02]  /*0b60*/  FSETP.NAN.AND P1, PT, R25, R25, PT ;  /* 0x000000191900720b */ /* 0x000fe40003f28000 */
[----:B----4-:R-:W-:-:S07]  /*0b70*/  FSETP.GT.AND P3, PT, R27, R23, PT ;  /* 0x000000171b00720b */ /* 0x010fce0003f64000 */
[----:B------:R-:W-:Y:S02]  /*0b80*/  @P2 SEL R25, R25, R13, P1 ;  /* 0x0000000d19192207 */ /* 0x000fe40000800000 */
[C---:B------:R-:W-:Y:S01]  /*0b90*/  FSETP.NAN.AND P1, PT, R27.reuse, R27, PT ;  /* 0x0000001b1b00720b */ /* 0x040fe20003f28000 */
[----:B------:R-:W2:Y:S03]  /*0ba0*/  LDG.E.EL R13, desc[UR6][R10.64+0x4] ;  /* 0x000004060a0d7981 */ /* 0x000ea6000c2e1900 */
[----:B------:R-:W-:-:S04]  /*0bb0*/  @!P3 SEL R27, R27, R23, P1 ;  /* 0x000000171b1bb207 */ /* 0x000fc80000800000 */
[-C--:B------:R-:W-:Y:S02]  /*0bc0*/  FSETP.GEU.AND P1, PT, R27, R28.reuse, PT ;  /* 0x0000001c1b00720b */ /* 0x080fe40003f2e000 */
[----:B------:R-:W-:Y:S02]  /*0bd0*/  SEL R23, RZ, 0x1, !P3 ;  /* 0x00000001ff177807 */ /* 0x000fe40005800000 */
[----:B------:R-:W-:-:S09]  /*0be0*/  FSETP.NAN.AND P3, PT, R28, R28, PT ;  /* 0x0000001c1c00720b */ /* 0x000fd20003f68000 */
[----:B------:R-:W-:Y:S02]  /*0bf0*/  @P1 SEL R28, R28, R27, P3 ;  /* 0x0000001b1c1c1207 */ /* 0x000fe40001800000 */
[----:B------:R0:W3:Y:S02]  /*0c00*/  LDG.E.EL R27, desc[UR6][R10.64] ;  /* 0x000000060a1b7981 */ /* 0x0000e4000c2e1900 */
[----:B0-----:R-:W-:Y:S02]  /*0c10*/  IMAD.IADD R11, R26, 0x1, -R29 ;  /* 0x000000011a0b7824 */ /* 0x001fe400078e0a1d */
[--C-:B------:R-:W-:Y:S02]  /*0c20*/  IMAD R10, R21, 0x2, R18.reuse ;  /* 0x00000002150a7824 */ /* 0x100fe400078e0212 */
[----:B------:R-:W-:Y:S02]  /*0c30*/  IMAD R19, R11, 0x2, R19 ;  /* 0x000000020b137824 */ /* 0x000fe400078e0213 */
[----:B------:R-:W-:-:S02]  /*0c40*/  IMAD R21, R9, 0x2, R18 ;  /* 0x0000000209157824 */ /* 0x000fc400078e0212 */
[----:B------:R-:W-:Y:S02]  /*0c50*/  IMAD R29, R11, 0x2, R22 ;  /* 0x000000020b1d7824 */ /* 0x000fe400078e0216 */
[----:B------:R-:W-:-:S04]  /*0c60*/  IMAD.WIDE R8, R8, 0x4, R14 ;  /* 0x0000000408087825 */ /* 0x000fc800078e020e */
[----:B------:R-:W-:Y:S01]  /*0c70*/  IMAD R11, R11, 0x2, R18 ;  /* 0x000000020b0b7824 */ /* 0x000fe200078e0212 */
[----:B------:R0:W4:Y:S01]  /*0c80*/  LDG.E.EL R22, desc[UR6][R8.64] ;  /* 0x0000000608167981 */ /* 0x000122000c2e1900 */
[----:B------:R-:W-:-:S05]  /*0c90*/  IMAD.WIDE R18, R19, 0x4, R14 ;  /* 0x0000000413127825 */ /* 0x000fca00078e020e */
[----:B------:R1:W5:Y:S01]  /*0ca0*/  LDG.E.EL R26, desc[UR6][R18.64] ;  /* 0x00000006121a7981 */ /* 0x000362000c2e1900 */
[----:B0-----:R-:W-:-:S04]  /*0cb0*/  IMAD.WIDE R8, R20, 0x4, R14 ;  /* 0x0000000414087825 */ /* 0x001fc800078e020e */
[--C-:B-1----:R-:W-:Y:S02]  /*0cc0*/  IMAD.WIDE R18, R10, 0x4, R14.reuse ;  /* 0x000000040a127825 */ /* 0x102fe400078e020e */
[----:B------:R-:W5:Y:S02]  /*0cd0*/  LDG.E.EL R8, desc[UR6][R8.64] ;  /* 0x0000000608087981 */ /* 0x000f64000c2e1900 */
[----:B------:R-:W-:-:S05]  /*0ce0*/  IMAD.WIDE R20, R21, 0x4, R14 ;  /* 0x0000000415147825 */ /* 0x000fca00078e020e */
[----:B------:R-:W5:Y:S04]  /*0cf0*/  LDG.E.EL R10, desc[UR6][R20.64] ;  /* 0x00000006140a7981 */ /* 0x000f68000c2e1900 */
[----:B------:R0:W5:Y:S02]  /*0d00*/  LDG.E.EL R9, desc[UR6][R18.64] ;  /* 0x0000000612097981 */ /* 0x000164000c2e1900 */
[----:B0-----:R-:W-:-:S05]  /*0d10*/  IMAD.WIDE R18, R29, 0x4, R14 ;  /* 0x000000041d127825 */ /* 0x001fca00078e020e */
[----:B------:R-:W5:Y:S04]  /*0d20*/  LDG.E.EL R20, desc[UR6][R18.64] ;  /* 0x0000000612147981 */ /* 0x000f68000c2e1900 */
[----:B------:R-:W5:Y:S01]  /*0d30*/  LDG.E.EL R29, desc[UR6][R18.64+0x4] ;  /* 0x00000406121d7981 */ /* 0x000f62000c2e1900 */
[----:B------:R-:W-:-:S05]  /*0d40*/  IMAD.WIDE R14, R11, 0x4, R14 ;  /* 0x000000040b0e7825 */ /* 0x000fca00078e020e */
[----:B------:R0:W5:Y:S01]  /*0d50*/  LDG.E.EL R11, desc[UR6][R14.64] ;  /* 0x000000060e0b7981 */ /* 0x000162000c2e1900 */
[----:B------:R-:W-:Y:S02]  /*0d60*/  SEL R17, R17, 0x3, P6 ;  /* 0x0000000311117807 */ /* 0x000fe40003000000 */
[----:B0-----:R-:W-:Y:S02]  /*0d70*/  SEL R14, R6, 0x3, P4 ;  /* 0x00000003060e7807 */ /* 0x001fe40002000000 */
[----:B------:R-:W-:Y:S02]  /*0d80*/  SEL R15, R0, 0x3, P5 ;  /* 0x00000003000f7807 */ /* 0x000fe40002800000 */
[----:B------:R-:W-:Y:S01]  /*0d90*/  SEL R24, R24, 0x3, P0 ;  /* 0x0000000318187807 */ /* 0x000fe20000000000 */
[----:B------:R-:W-:-:S05]  /*0da0*/  IMAD.SHL.U32 R12, R12, 0x4, RZ ;  /* 0x000000040c0c7824 */ /* 0x000fca00078e00ff */
[----:B------:R-:W-:Y:S02]  /*0db0*/  LOP3.LUT R12, R12, 0x1fc, RZ, 0xc0, !PT ;  /* 0x000001fc0c0c7812 */ /* 0x000fe400078ec0ff */
[----:B------:R-:W-:Y:S02]  /*0dc0*/  SEL R16, R16, 0x2, P2 ;  /* 0x0000000210107807 */ /* 0x000fe40001000000 */
[----:B------:R-:W-:Y:S02]  /*0dd0*/  LOP3.LUT R0, R7, R12, RZ, 0xfc, !PT ;  /* 0x0000000c07007212 */ /* 0x000fe400078efcff */
[----:B------:R-:W-:Y:S02]  /*0de0*/  LOP3.LUT R6, R7, 0x200, R12, 0xfe, !PT ;  /* 0x0000020007067812 */ /* 0x000fe400078efe0c */
[----:B------:R-:W-:Y:S02]  /*0df0*/  SEL R23, R23, 0x2, P1 ;  /* 0x0000000217177807 */ /* 0x000fe40000800000 */
[----:B------:R-:W-:-:S02]  /*0e00*/  PRMT R14, R17, 0x3340, R14 ;  /* 0x00003340110e7816 */ /* 0x000fc4000000000e */
[----:B------:R-:W-:Y:S02]  /*0e10*/  PRMT R15, R15, 0x3340, R24 ;  /* 0x000033400f0f7816 */ /* 0x000fe40000000018 */
[C---:B--2---:R-:W-:Y:S02]  /*0e20*/  FSETP.NAN.AND P5, PT, R13.reuse, R13, PT ;  /* 0x0000000d0d00720b */ /* 0x044fe40003fa8000 */
[----:B---3--:R-:W-:-:S13]  /*0e30*/  FSETP.GT.AND P3, PT, R13, R27, PT ;  /* 0x0000001b0d00720b */ /* 0x008fda0003f64000 */
[----:B------:R-:W-:-:S04]  /*0e40*/  @!P3 SEL R13, R13, R27, P5 ;  /* 0x0000001b0d0db207 */ /* 0x000fc80002800000 */
[----:B----4-:R-:W-:Y:S02]  /*0e50*/  FSETP.GEU.AND P5, PT, R13, R22, PT ;  /* 0x000000160d00720b */ /* 0x010fe40003fae000 */
[----:B------:R-:W-:Y:S02]  /*0e60*/  SEL R12, RZ, 0x1, !P3 ;  /* 0x00000001ff0c7807 */ /* 0x000fe40005800000 */
[----:B-----5:R-:W-:Y:S02]  /*0e70*/  FSETP.GEU.AND P2, PT, R25, R8, PT ;  /* 0x000000081900720b */ /* 0x020fe40003f4e000 */
[C---:B------:R-:W-:Y:S02]  /*0e80*/  FSETP.GT.AND P4, PT, R29.reuse, R20, PT ;  /* 0x000000141d00720b */ /* 0x040fe40003f84000 */
[----:B------:R-:W-:-:S11]  /*0e90*/  FSETP.NAN.AND P6, PT, R29, R29, PT ;  /* 0x0000001d1d00720b */ /* 0x000fd60003fc8000 */
[----:B------:R-:W-:-:S04]  /*0ea0*/  @!P4 SEL R29, R29, R20, P6 ;  /* 0x000000141d1dc207 */ /* 0x000fc80003000000 */
[----:B------:R-:W-:Y:S02]  /*0eb0*/  FSETP.GEU.AND P0, PT, R29, R26, PT ;  /* 0x0000001a1d00720b */ /* 0x000fe40003f0e000 */
[----:B------:R-:W-:-:S04]  /*0ec0*/  FSETP.NAN.AND P6, PT, R22, R22, PT ;  /* 0x000000161600720b */ /* 0x000fc80003fc8000 */
[----:B------:R-:W-:Y:S02]  /*0ed0*/  @P5 SEL R22, R22, R13, P6 ;  /* 0x0000000d16165207 */ /* 0x000fe40003000000 */
[----:B------:R-:W-:Y:S02]  /*0ee0*/  FSETP.NAN.AND P6, PT, R26, R26, PT ;  /* 0x0000001a1a00720b */ /* 0x000fe40003fc8000 */
[----:B------:R-:W-:Y:S02]  /*0ef0*/  FSETP.GEU.AND P1, PT, R28, R9, PT ;  /* 0x000000091c00720b */ /* 0x000fe40003f2e000 */
[----:B------:R-:W-:Y:S02]  /*0f00*/  SEL R7, RZ, 0x1, !P4 ;  /* 0x00000001ff077807 */ /* 0x000fe40006000000 */
[----:B------:R-:W-:Y:S02]  /*0f10*/  @P0 SEL R26, R26, R29, P6 ;  /* 0x0000001d1a1a0207 */ /* 0x000fe40003000000 */
[----:B------:R-:W-:-:S02]  /*0f20*/  SEL R13, R12, 0x2, P5 ;  /* 0x000000020c0d7807 */ /* 0x000fc40002800000 */
[----:B------:R-:W-:Y:S02]  /*0f30*/  SEL R12, R7, 0x2, P0 ;  /* 0x00000002070c7807 */ /* 0x000fe40000000000 */
[----:B------:R-:W-:Y:S02]  /*0f40*/  SEL R16, R16, 0x3, P2 ;  /* 0x0000000310107807 */ /* 0x000fe40001000000 */
[----:B------:R-:W-:Y:S02]  /*0f50*/  SEL R23, R23, 0x3, P1 ;  /* 0x0000000317177807 */ /* 0x000fe40000800000 */
[----:B------:R-:W-:Y:S02]  /*0f60*/  FSETP.GEU.AND P0, PT, R22, R10, PT ;  /* 0x0000000a1600720b */ /* 0x000fe40003f0e000 */
[----:B------:R-:W-:Y:S02]  /*0f70*/  FSETP.GEU.AND P3, PT, R26, R11, PT ;  /* 0x0000000b1a00720b */ /* 0x000fe40003f6e000 */
[----:B------:R-:W-:-:S02]  /*0f80*/  PRMT R7, R16, 0x3340, R23 ;  /* 0x0000334010077816 */ /* 0x000fc40000000017 */
[----:B------:R-:W-:Y:S02]  /*0f90*/  FSETP.NAN.AND P5, PT, R8, R8, PT ;  /* 0x000000080800720b */ /* 0x000fe40003fa8000 */
[----:B------:R-:W-:Y:S02]  /*0fa0*/  FSETP.NAN.AND P4, PT, R9, R9, PT ;  /* 0x000000090900720b */ /* 0x000fe40003f88000 */
[----:B------:R-:W-:Y:S02]  /*0fb0*/  SEL R13, R13, 0x3, P0 ;  /* 0x000000030d0d7807 */ /* 0x000fe40000000000 */
[----:B------:R-:W-:Y:S02]  /*0fc0*/  SEL R16, R12, 0x3, P3 ;  /* 0x000000030c107807 */ /* 0x000fe40001800000 */
[----:B------:R-:W-:Y:S02]  /*0fd0*/  @P2 SEL R8, R8, R25, P5 ;  /* 0x0000001908082207 */ /* 0x000fe40002800000 */
[----:B------:R-:W-:-:S02]  /*0fe0*/  @P1 SEL R9, R9, R28, P4 ;  /* 0x0000001c09091207 */ /* 0x000fc40002000000 */
[----:B------:R-:W-:Y:S02]  /*0ff0*/  IADD3 R12, P6, R5, UR8, RZ ;  /* 0x00000008050c7c10 */ /* 0x000fe4000ffde0ff */
[----:B------:R-:W-:Y:S02]  /*1000*/  PRMT R18, R13, 0x3340, R16 ;  /* 0x000033400d127816 */ /* 0x000fe40000000010 */
[C---:B------:R-:W-:Y:S02]  /*1010*/  FSETP.NAN.AND P2, PT, R10.reuse, R10, PT ;  /* 0x0000000a0a00720b */ /* 0x040fe40003f48000 */
[----:B------:R-:W-:Y:S02]  /*1020*/  FSETP.NAN.AND P1, PT, R11, R11, PT ;  /* 0x0000000b0b00720b */ /* 0x000fe40003f28000 */
[----:B------:R-:W-:Y:S02]  /*1030*/  LEA.HI.X.SX32 R13, R5, UR9, 0x1, P6 ;  /* 0x00000009050d7c11 */ /* 0x000fe4000b0f0eff */
[----:B------:R-:W-:-:S02]  /*1040*/  @P0 SEL R10, R10, R22, P2 ;  /* 0x000000160a0a0207 */ /* 0x000fc40001000000 */
[----:B------:R-:W-:Y:S02]  /*1050*/  @P3 SEL R11, R11, R26, P1 ;  /* 0x0000001a0b0b3207 */ /* 0x000fe40000800000 */
[----:B------:R-:W-:Y:S02]  /*1060*/  PRMT R20, R14, 0x5410, R15 ;  /* 0x000054100e147816 */ /* 0x000fe4000000000f */
[----:B------:R-:W-:Y:S01]  /*1070*/  PRMT R21, R7, 0x5410, R18 ;  /* 0x0000541007157816 */ /* 0x000fe20000000012 */
[----:B------:R0:W-:Y:S04]  /*1080*/  STS.128 [R2+0x10], R8 ;  /* 0x0000100802007388 */ /* 0x0001e80000000c00 */
[----:B------:R1:W-:Y:S01]  /*1090*/  STG.E.64 desc[UR6][R12.64], R20 ;  /* 0x000000140c007986 */ /* 0x0003e2000c101b06 */
[----:B------:R-:W-:Y:S01]  /*10a0*/  IMAD.SHL.U32 R14, R4, 0x4, RZ ;  /* 0x00000004040e7824 */ /* 0x000fe200078e00ff */
[----:B------:R-:W-:-:S02]  /*10b0*/  LEA.HI R5, R3, R0, RZ, 0x11 ;  /* 0x0000000003057211 */ /* 0x000fc400078f88ff */
[-C--:B------:R-:W-:Y:S02]  /*10c0*/  LEA.HI R16, R3, R0.reuse, RZ, 0x8 ;  /* 0x0000000003107211 */ /* 0x080fe400078f40ff */
[----:B------:R-:W-:Y:S02]  /*10d0*/  LOP3.LUT R23, R14, 0x1fc, RZ, 0xc0, !PT ;  /* 0x000001fc0e177812 */ /* 0x000fe400078ec0ff */
[----:B------:R-:W-:Y:S02]  /*10e0*/  LOP3.LUT R17, R5, 0xfffe0000, RZ, 0xc0, !PT ;  /* 0xfffe000005117812 */ /* 0x000fe400078ec0ff */
[----:B------:R-:W-:Y:S02]  /*10f0*/  LOP3.LUT R5, R16, 0xffffff00, RZ, 0xc0, !PT ;  /* 0xffffff0010057812 */ /* 0x000fe400078ec0ff */
[----:B------:R-:W-:Y:S01]  /*1100*/  LEA R23, R23, UR4, 0x2 ;  /* 0x0000000417177c11 */ /* 0x000fe2000f8e10ff */
[----:B------:R-:W-:Y:S01]  /*1110*/  BAR.SYNC.DEFER_BLOCKING 0x0 ;  /* 0x0000000000007b1d */ /* 0x000fe20000010000 */
[----:B------:R-:W-:-:S02]  /*1120*/  IADD3 R4, R17, R0, -R5 ;  /* 0x0000000011047210 */ /* 0x000fc40007ffe805 */
[CC--:B------:R-:W-:Y:S02]  /*1130*/  LEA.HI R5, R3.reuse, R6.reuse, RZ, 0x11 ;  /* 0x0000000603057211 */ /* 0x0c0fe400078f88ff */
[----:B------:R-:W-:Y:S02]  /*1140*/  LEA.HI R14, R3, R6, RZ, 0x8 ;  /* 0x00000006030e7211 */ /* 0x000fe400078f40ff */
[----:B------:R-:W-:Y:S02]  /*1150*/  LOP3.LUT R15, R5, 0xfffe0000, RZ, 0xc0, !PT ;  /* 0xfffe0000050f7812 */ /* 0x000fe400078ec0ff */
[----:B------:R-:W-:Y:S02]  /*1160*/  LOP3.LUT R5, R14, 0xffffff00, RZ, 0xc0, !PT ;  /* 0xffffff000e057812 */ /* 0x000fe400078ec0ff */
[CC--:B------:R-:W-:Y:S02]  /*1170*/  LEA.HI R7, R3.reuse, R0.reuse, RZ, 0xf ;  /* 0x0000000003077211 */ /* 0x0c0fe400078f78ff */
[----:B------:R-:W-:-:S02]  /*1180*/  LEA.HI R22, R3, R0, RZ, 0x8 ;  /* 0x0000000003167211 */ /* 0x000fc400078f40ff */
[-C--:B------:R-:W-:Y:S01]  /*1190*/  LEA.HI R0, R3, R6.reuse, RZ, 0xf ;  /* 0x0000000603007211 */ /* 0x080fe200078f78ff */
[----:B------:R-:W2:Y:S04]  /*11a0*/  LDS.128 R16, [R23] ;  /* 0x0000000017107984 */ /* 0x000ea80000000c00 */
[----:B------:R-:W3:Y:S01]  /*11b0*/  LDS.128 R8, [R23+0x800] ;  /* 0x0008000017087984 */ /* 0x000ee20000000c00 */
[----:B------:R-:W-:Y:S01]  /*11c0*/  IADD3 R6, R15, R6, -R5 ;  /* 0x000000060f067210 */ /* 0x000fe20007ffe805 */
[----:B0-----:R-:W0:Y:S01]  /*11d0*/  LDC.64 R2, c[0x0][0x220] ;  /* 0x00008800ff027b82 */ /* 0x001e220000000a00 */
[--C-:B-1----:R-:W-:Y:S02]  /*11e0*/  SHF.R.S32.HI R12, RZ, 0xf, R7.reuse ;  /* 0x0000000fff0c7819 */ /* 0x102fe40000011407 */
[----:B------:R-:W-:-:S02]  /*11f0*/  SHF.R.S32.HI R13, RZ, 0x1f, R7 ;  /* 0x0000001fff0d7819 */ /* 0x000fc40000011407 */
[--C-:B------:R-:W-:Y:S02]  /*1200*/  SHF.R.S32.HI R5, RZ, 0x8, R22.reuse ;  /* 0x00000008ff057819 */ /* 0x100fe40000011416 */
[----:B------:R-:W-:Y:S02]  /*1210*/  SHF.R.S32.HI R20, RZ, 0x1f, R22 ;  /* 0x0000001fff147819 */ /* 0x000fe40000011416 */
[--C-:B------:R-:W-:Y:S02]  /*1220*/  SHF.R.S32.HI R7, RZ, 0xf, R0.reuse ;  /* 0x0000000fff077819 */ /* 0x100fe40000011400 */
[----:B------:R-:W-:Y:S02]  /*1230*/  SHF.R.S32.HI R22, RZ, 0x1f, R0 ;  /* 0x0000001fff167819 */ /* 0x000fe40000011400 */
[----:B------:R-:W-:Y:S02]  /*1240*/  LEA.HI R13, R13, R12, RZ, 0x2 ;  /* 0x0000000c0d0d7211 */ /* 0x000fe400078f10ff */
[----:B------:R-:W-:-:S02]  /*1250*/  SHF.R.S32.HI R0, RZ, 0x8, R14 ;  /* 0x00000008ff007819 */ /* 0x000fc4000001140e */
[----:B------:R-:W-:Y:S02]  /*1260*/  SHF.R.S32.HI R15, RZ, 0x1f, R14 ;  /* 0x0000001fff0f7819 */ /* 0x000fe4000001140e */
[----:B------:R-:W-:Y:S02]  /*1270*/  LEA.HI R22, R22, R7, RZ, 0x2 ;  /* 0x0000000716167211 */ /* 0x000fe400078f10ff */
[----:B------:R-:W-:Y:S02]  /*1280*/  LEA.HI R20, R20, R5, RZ, 0x7 ;  /* 0x0000000514147211 */ /* 0x000fe400078f38ff */
[----:B------:R-:W-:Y:S02]  /*1290*/  LOP3.LUT R13, R13, 0xfffffc, RZ, 0xc0, !PT ;  /* 0x00fffffc0d0d7812 */ /* 0x000fe400078ec0ff */
[----:B------:R-:W-:Y:S02]  /*12a0*/  LEA.HI R15, R15, R0, RZ, 0x7 ;  /* 0x000000000f0f7211 */ /* 0x000fe400078f38ff */
[----:B------:R-:W-:Y:S01]  /*12b0*/  LOP3.LUT R22, R22, 0xfffffc, RZ, 0xc0, !PT ;  /* 0x00fffffc16167812 */ /* 0x000fe200078ec0ff */
[----:B------:R-:W-:Y:S01]  /*12c0*/  IMAD.IADD R13, R12, 0x1, -R13 ;  /* 0x000000010c0d7824 */ /* 0x000fe200078e0a0d */
[----:B------:R-:W-:-:S02]  /*12d0*/  LOP3.LUT R20, R20, 0x3fff80, RZ, 0xc0, !PT ;  /* 0x003fff8014147812 */ /* 0x000fc400078ec0ff */
[----:B------:R-:W-:Y:S01]  /*12e0*/  LOP3.LUT R15, R15, 0x3fff80, RZ, 0xc0, !PT ;  /* 0x003fff800f0f7812 */ /* 0x000fe200078ec0ff */
[----:B------:R-:W-:Y:S02]  /*12f0*/  IMAD.IADD R7, R7, 0x1, -R22 ;  /* 0x0000000107077824 */ /* 0x000fe400078e0a16 */
[----:B------:R-:W-:Y:S02]  /*1300*/  IMAD.IADD R20, R5, 0x1, -R20 ;  /* 0x0000000105147824 */ /* 0x000fe400078e0a14 */
[----:B------:R-:W-:Y:S02]  /*1310*/  IMAD R13, R13, 0x100, R4 ;  /* 0x000001000d0d7824 */ /* 0x000fe400078e0204 */
[----:B------:R-:W-:Y:S02]  /*1320*/  IMAD.IADD R15, R0, 0x1, -R15 ;  /* 0x00000001000f7824 */ /* 0x000fe400078e0a0f */
[----:B------:R-:W-:Y:S02]  /*1330*/  IMAD R6, R7, 0x100, R6 ;  /* 0x0000010007067824 */ /* 0x000fe400078e0206 */
[----:B------:R-:W-:-:S02]  /*1340*/  IMAD R5, R20, 0x400, R13 ;  /* 0x0000040014057824 */ /* 0x000fc400078e020d */
[----:B------:R-:W-:Y:S02]  /*1350*/  IMAD R15, R15, 0x400, R6 ;  /* 0x000004000f0f7824 */ /* 0x000fe400078e0206 */
[----:B0-----:R-:W-:-:S04]  /*1360*/  IMAD.WIDE R4, R5, 0x4, R2 ;  /* 0x0000000405047825 */ /* 0x001fc800078e0202 */
[----:B------:R-:W-:Y:S01]  /*1370*/  IMAD.WIDE R2, R15, 0x4, R2 ;  /* 0x000000040f027825 */ /* 0x000fe200078e0202 */
[----:B--2---:R-:W-:Y:S04]  /*1380*/  STG.E.128 desc[UR6][R4.64], R16 ;  /* 0x0000001004007986 */ /* 0x004fe8000c101d06 */
[----:B---3--:R-:W-:Y:S01]  /*1390*/  STG.E.128 desc[UR6][R2.64], R8 ;  /* 0x0000000802007986 */ /* 0x008fe2000c101d06 */
[----:B------:R-:W-:Y:S05]  /*13a0*/  EXIT ;  /* 0x000000000000794d */ /* 0x000fea0003800000 */
.L_x_0:
[----:B------:R-:W-:-:S00]  /*13b0*/  BRA `(.L_x_0) ;  /* 0xfffffffc00fc7947 */ /* 0x000fc0000383ffff */
[----:B------:R-:W-:-:S00]  /*13c0*/  NOP ;  /* 0x0000000000007918 */ /* 0x000fc00000000000 */
        /* <DEDUP_REMOVED lines=11> */
.L_x_1:


//--------------------- .nv.shared.triton_poi_fused_clone_max_pool2d_with_indices_6 --------------------------
	.section	.nv.shared.triton_poi_fused_clone_max_pool2d_with_indices_6,"aw",@nobits
	.sectionflags	@""
	.align	16
	.zero		1024


//--------------------- .nv.constant0.triton_poi_fused_clone_max_pool2d_with_indices_6 --------------------------
	.section	.nv.constant0.triton_poi_fused_clone_max_pool2d_with_indices_6,"a",@progbits
	.sectionflags	@""
	.align	4
.nv.constant0.triton_poi_fused_clone_max_pool2d_with_indices_6:
	.zero		556
